	.headerflags	@"EF_CUDA_TEXMODE_UNIFIED EF_CUDA_64BIT_ADDRESS EF_CUDA_ACCELERATORS EF_CUDA_SM90 EF_CUDA_VIRTUAL_SM(EF_CUDA_SM90)"
	.elftype	@"ET_EXEC"


//--------------------- .nv.info                  --------------------------
	.section	.nv.info,"",@"SHT_CUDA_INFO"
	.align	4


	//----- nvinfo : EIATTR_REGCOUNT
	.align		4
        /*0000*/ 	.byte	0x04, 0x2f
        /*0002*/ 	.short	(.L_3 - .L_2)
	.align		4
.L_2:
        /*0004*/ 	.word	index@(triton_poi_fused__native_batch_norm_legit_no_training_relu_0)
        /*0008*/ 	.word	0x00000010


	//----- nvinfo : EIATTR_MIN_STACK_SIZE
	.align		4
.L_3:
        /*000c*/ 	.byte	0x04, 0x12
        /*000e*/ 	.short	(.L_5 - .L_4)
	.align		4
.L_4:
        /*0010*/ 	.word	index@(triton_poi_fused__native_batch_norm_legit_no_training_relu_0)
        /*0014*/ 	.word	0x00000000


	//----- nvinfo : EIATTR_FRAME_SIZE
	.align		4
.L_5:
        /*0018*/ 	.byte	0x04, 0x11
        /*001a*/ 	.short	(.L_7 - .L_6)
	.align		4
.L_6:
        /*001c*/ 	.word	index@(triton_poi_fused__native_batch_norm_legit_no_training_relu_0)
        /*0020*/ 	.word	0x00000000


	//----- nvinfo : EIATTR_MIN_STACK_SIZE
	.align		4
.L_7:
        /*0024*/ 	.byte	0x04, 0x12
        /*0026*/ 	.short	(.L_9 - .L_8)
	.align		4
.L_8:
        /*0028*/ 	.word	index@(triton_poi_fused__native_batch_norm_legit_no_training_relu_0)
        /*002c*/ 	.word	0x00000000
.L_9:


//--------------------- .nv.info.triton_poi_fused__native_batch_norm_legit_no_training_relu_0 --------------------------
	.section	.nv.info.triton_poi_fused__native_batch_norm_legit_no_training_relu_0,"",@"SHT_CUDA_INFO"
	.sectionflags	@""
	.align	4


	//----- nvinfo : EIATTR_CUDA_API_VERSION
	.align		4
        /*0000*/ 	.byte	0x04, 0x37
        /*0002*/ 	.short	(.L_11 - .L_10)
.L_10:
        /*0004*/ 	.word	0x0000007c


	//----- nvinfo : EIATTR_KPARAM_INFO
	.align		4
.L_11:
        /*0008*/ 	.byte	0x04, 0x17
        /*000a*/ 	.short	(.L_13 - .L_12)
.L_12:
        /*000c*/ 	.word	0x00000000
        /*0010*/ 	.short	0x0006
        /*0012*/ 	.short	0x0030
        /*0014*/ 	.byte	0x00, 0xf0, 0x11, 0x00


	//----- nvinfo : EIATTR_KPARAM_INFO
	.align		4
.L_13:
        /*0018*/ 	.byte	0x04, 0x17
        /*001a*/ 	.short	(.L_15 - .L_14)
.L_14:
        /*001c*/ 	.word	0x00000000
        /*0020*/ 	.short	0x0005
        /*0022*/ 	.short	0x0028
        /*0024*/ 	.byte	0x00, 0xf4, 0x21, 0x00


	//----- nvinfo : EIATTR_KPARAM_INFO
	.align		4
.L_15:
        /*0028*/ 	.byte	0x04, 0x17
        /*002a*/ 	.short	(.L_17 - .L_16)
.L_16:
        /*002c*/ 	.word	0x00000000
        /*0030*/ 	.short	0x0004
        /*0032*/ 	.short	0x0020
        /*0034*/ 	.byte	0x00, 0xf4, 0x21, 0x00


	//----- nvinfo : EIATTR_KPARAM_INFO
	.align		4
.L_17:
        /*0038*/ 	.byte	0x04, 0x17
        /*003a*/ 	.short	(.L_19 - .L_18)
.L_18:
        /*003c*/ 	.word	0x00000000
        /*0040*/ 	.short	0x0003
        /*0042*/ 	.short	0x0018
        /*0044*/ 	.byte	0x00, 0xf4, 0x21, 0x00


	//----- nvinfo : EIATTR_KPARAM_INFO
	.align		4
.L_19:
        /*0048*/ 	.byte	0x04, 0x17
        /*004a*/ 	.short	(.L_21 - .L_20)
.L_20:
        /*004c*/ 	.word	0x00000000
        /*0050*/ 	.short	0x0002
        /*0052*/ 	.short	0x0010
        /*0054*/ 	.byte	0x00, 0xf4, 0x21, 0x00


	//----- nvinfo : EIATTR_KPARAM_INFO
	.align		4
.L_21:
        /*0058*/ 	.byte	0x04, 0x17
        /*005a*/ 	.short	(.L_23 - .L_22)
.L_22:
        /*005c*/ 	.word	0x00000000
        /*0060*/ 	.short	0x0001
        /*0062*/ 	.short	0x0008
        /*0064*/ 	.byte	0x00, 0xf4, 0x21, 0x00


	//----- nvinfo : EIATTR_KPARAM_INFO
	.align		4
.L_23:
        /*0068*/ 	.byte	0x04, 0x17
        /*006a*/ 	.short	(.L_25 - .L_24)
.L_24:
        /*006c*/ 	.word	0x00000000
        /*0070*/ 	.short	0x0000
        /*0072*/ 	.short	0x0000
        /*0074*/ 	.byte	0x00, 0xf4, 0x21, 0x00


	//----- nvinfo : EIATTR_SPARSE_MMA_MASK
	.align		4
.L_25:
        /*0078*/ 	.byte	0x03, 0x50
        /*007a*/ 	.short	0x0000


	//----- nvinfo : EIATTR_MAXREG_COUNT
	.align		4
        /*007c*/ 	.byte	0x03, 0x1b
        /*007e*/ 	.short	0x00ff


	//----- nvinfo : EIATTR_EXIT_INSTR_OFFSETS
	.align		4
        /*0080*/ 	.byte	0x04, 0x1c
        /*0082*/ 	.short	(.L_27 - .L_26)


	//   ....[0]....
.L_26:
        /*0084*/ 	.word	0x00000300


	//----- nvinfo : EIATTR_REQNTID
	.align		4
.L_27:
        /*0088*/ 	.byte	0x04, 0x10
        /*008a*/ 	.short	(.L_29 - .L_28)
.L_28:
        /*008c*/ 	.word	0x00000080
        /*0090*/ 	.word	0x00000001
        /*0094*/ 	.word	0x00000001


	//----- nvinfo : EIATTR_CBANK_PARAM_SIZE
	.align		4
.L_29:
        /*0098*/ 	.byte	0x03, 0x19
        /*009a*/ 	.short	0x0034


	//----- nvinfo : EIATTR_PARAM_CBANK
	.align		4
        /*009c*/ 	.byte	0x04, 0x0a
        /*009e*/ 	.short	(.L_31 - .L_30)
	.align		4
.L_30:
        /*00a0*/ 	.word	index@(.nv.constant0.triton_poi_fused__native_batch_norm_legit_no_training_relu_0)
        /*00a4*/ 	.short	0x0210
        /*00a6*/ 	.short	0x0034


	//----- nvinfo : EIATTR_SW_WAR
	.align		4
.L_31:
        /*00a8*/ 	.byte	0x04, 0x36
        /*00aa*/ 	.short	(.L_33 - .L_32)
.L_32:
        /*00ac*/ 	.word	0x00000008
.L_33:


//--------------------- .nv.callgraph             --------------------------
	.section	.nv.callgraph,"",@"SHT_CUDA_CALLGRAPH"
	.align	4
	.sectionentsize	8
	.align		4
        /*0000*/ 	.word	0x00000000
	.align		4
        /*0004*/ 	.word	0xffffffff
	.align		4
        /*0008*/ 	.word	0x00000000
	.align		4
        /*000c*/ 	.word	0xfffffffe
	.align		4
        /*0010*/ 	.word	0x00000000
	.align		4
        /*0014*/ 	.word	0xfffffffd
	.align		4
        /*0018*/ 	.word	0x00000000
	.align		4
        /*001c*/ 	.word	0xfffffffc


//--------------------- .nv.constant4             --------------------------
	.section	.nv.constant4,"a",@progbits
	.align	8
	.align		8
.nv.constant4:
        /*0000*/ 	.dword	_$_str
	.align		8
        /*0008*/ 	.dword	_$_str_$_2


//--------------------- .text.triton_poi_fused__native_batch_norm_legit_no_training_relu_0 --------------------------
	.section	.text.triton_poi_fused__native_batch_norm_legit_no_training_relu_0,"ax",@progbits
	.align	128
        .global         triton_poi_fused__native_batch_norm_legit_no_training_relu_0
        .type           triton_poi_fused__native_batch_norm_legit_no_training_relu_0,@function
        .size           triton_poi_fused__native_batch_norm_legit_no_training_relu_0,(.L_x_1 - triton_poi_fused__native_batch_norm_legit_no_training_relu_0)
        .other          triton_poi_fused__native_batch_norm_legit_no_training_relu_0,@"STO_CUDA_ENTRY STV_DEFAULT"
triton_poi_fused__native_batch_norm_legit_no_training_relu_0:
.text.triton_poi_fused__native_batch_norm_legit_no_training_relu_0:
[----:B------:R-:W-:Y:S01]  /*0000*/  LDC R1, c[0x0][0x28] ;  /* 0x00000a00ff017b82 */ /* 0x000fe20000000800 */
[----:B------:R-:W1:Y:S07]  /*0010*/  S2R R0, SR_TID.X ;  /* 0x0000000000007919 */ /* 0x000e6e0000002100 */
[----:B------:R-:W2:Y:S01]  /*0020*/  LDC.64 R6, c[0x0][0x220] ;  /* 0x00008800ff067b82 */ /* 0x000ea20000000a00 */
[----:B------:R-:W-:Y:S01]  /*0030*/  ULDC.64 UR4, c[0x0][0x208] ;  /* 0x0000820000047ab9 */ /* 0x000fe20000000a00 */
[----:B------:R-:W3:Y:S06]  /*0040*/  S2R R3, SR_CTAID.X ;  /* 0x0000000000037919 */ /* 0x000eec0000002500 */
[----:B------:R-:W4:Y:S08]  /*0050*/  LDC.64 R4, c[0x0][0x218] ;  /* 0x00008600ff047b82 */ /* 0x000f300000000a00 */
[----:B------:R-:W5:Y:S08]  /*0060*/  LDC.64 R8, c[0x0][0x228] ;  /* 0x00008a00ff087b82 */ /* 0x000f700000000a00 */
[----:B------:R-:W4:Y:S01]  /*0070*/  LDC.64 R10, c[0x0][0x230] ;  /* 0x00008c00ff0a7b82 */ /* 0x000f220000000a00 */
[----:B-1----:R-:W-:-:S02]  /*0080*/  LOP3.LUT R0, R0, 0x7f, RZ, 0xc0, !PT ;  /* 0x0000007f00007812 */ /* 0x002fc400078ec0ff */
[----:B---3--:R-:W-:Y:S02]  /*0090*/  SHF.R.S32.HI R2, RZ, 0x18, R3 ;  /* 0x00000018ff027819 */ /* 0x008fe40000011403 */
[----:B------:R-:W-:Y:S02]  /*00a0*/  LEA R0, R3, R0, 0x7 ;  /* 0x0000000003007211 */ /* 0x000fe400078e38ff */
[----:B------:R-:W-:-:S04]  /*00b0*/  SGXT R3, R2, 0x1 ;  /* 0x000000010203781a */ /* 0x000fc80000000200 */
[----:B------:R-:W-:-:S04]  /*00c0*/  LEA.HI R3, R3, R0, RZ, 0x4 ;  /* 0x0000000003037211 */ /* 0x000fc800078f20ff */
[--C-:B------:R-:W-:Y:S02]  /*00d0*/  SHF.R.S32.HI R2, RZ, 0x4, R3.reuse ;  /* 0x00000004ff027819 */ /* 0x100fe40000011403 */
[----:B------:R-:W-:-:S04]  /*00e0*/  SHF.R.S32.HI R3, RZ, 0x1f, R3 ;  /* 0x0000001fff037819 */ /* 0x000fc80000011403 */
[----:B------:R-:W-:-:S04]  /*00f0*/  LEA.HI R3, R3, R2, RZ, 0x7 ;  /* 0x0000000203037211 */ /* 0x000fc800078f38ff */
[----:B------:R-:W-:-:S04]  /*0100*/  LOP3.LUT R3, R3, 0xffffff80, RZ, 0xc0, !PT ;  /* 0xffffff8003037812 */ /* 0x000fc800078ec0ff */
[----:B------:R-:W-:Y:S02]  /*0110*/  IADD3 R13, R2, -R3, RZ ;  /* 0x80000003020d7210 */ /* 0x000fe40007ffe0ff */
[----:B------:R-:W1:Y:S03]  /*0120*/  LDC.64 R2, c[0x0][0x210] ;  /* 0x00008400ff027b82 */ /* 0x000e660000000a00 */
[----:B--2---:R-:W-:-:S06]  /*0130*/  IMAD.WIDE R6, R13, 0x4, R6 ;  /* 0x000000040d067825 */ /* 0x004fcc00078e0206 */
[----:B------:R-:W2:Y:S01]  /*0140*/  LDG.E.EL R6, desc[UR4][R6.64] ;  /* 0x0000000406067981 */ /* 0x000ea2000c2e1900 */
[----:B----4-:R-:W-:-:S04]  /*0150*/  IMAD.WIDE R4, R13, 0x4, R4 ;  /* 0x000000040d047825 */ /* 0x010fc800078e0204 */
[C---:B-----5:R-:W-:Y:S02]  /*0160*/  IMAD.WIDE R8, R13.reuse, 0x4, R8 ;  /* 0x000000040d087825 */ /* 0x060fe400078e0208 */
[----:B------:R3:W4:Y:S02]  /*0170*/  LDG.E.EL R5, desc[UR4][R4.64] ;  /* 0x0000000404057981 */ /* 0x000724000c2e1900 */
[----:B0-----:R-:W-:Y:S02]  /*0180*/  IMAD.WIDE R10, R13, 0x4, R10 ;  /* 0x000000040d0a7825 */ /* 0x001fe400078e020a */
[----:B------:R-:W5:Y:S02]  /*0190*/  LDG.E.EL R8, desc[UR4][R8.64] ;  /* 0x0000000408087981 */ /* 0x000f64000c2e1900 */
[C---:B-1----:R-:W-:Y:S02]  /*01a0*/  IMAD.WIDE R2, R0.reuse, 0x4, R2 ;  /* 0x0000000400027825 */ /* 0x042fe400078e0202 */
[----:B------:R-:W5:Y:S04]  /*01b0*/  LDG.E.EL R11, desc[UR4][R10.64] ;  /* 0x000000040a0b7981 */ /* 0x000f68000c2e1900 */
[----:B------:R0:W4:Y:S01]  /*01c0*/  LDG.E R12, desc[UR4][R2.64] ;  /* 0x00000004020c7981 */ /* 0x000122000c1e1900 */
[----:B---3--:R-:W-:Y:S01]  /*01d0*/  HFMA2.MMA R4, -RZ, RZ, 1.625, 0 ;  /* 0x3e800000ff047435 */ /* 0x008fe200000001ff */
[----:B0-----:R-:W0:Y:S02]  /*01e0*/  LDC.64 R2, c[0x0][0x238] ;  /* 0x00008e00ff027b82 */ /* 0x001e240000000a00 */
[----:B0-----:R-:W-:-:S04]  /*01f0*/  IMAD.WIDE R2, R0, 0x4, R2 ;  /* 0x0000000400027825 */ /* 0x001fc800078e0202 */
[----:B--2---:R-:W-:-:S04]  /*0200*/  FADD R6, R6, 9.9999997473787516356e-06 ;  /* 0x3727c5ac06067421 */ /* 0x004fc80000000000 */
[----:B------:R-:W0:Y:S02]  /*0210*/  MUFU.SQRT R7, R6 ;  /* 0x0000000600077308 */ /* 0x000e240000002000 */
[C---:B0-----:R-:W-:Y:S02]  /*0220*/  FSETP.GT.AND P0, PT, R7.reuse, 8.50705917302346158658e+37, PT ;  /* 0x7e8000000700780b */ /* 0x041fe40003f04000 */
[----:B------:R-:W-:-:S11]  /*0230*/  FSETP.GEU.AND P1, PT, R7, 1.175494350822287508e-38, PT ;  /* 0x008000000700780b */ /* 0x000fd60003f2e000 */
[----:B------:R-:W-:-:S04]  /*0240*/  @P0 FMUL R7, R7, 0.25 ;  /* 0x3e80000007070820 */ /* 0x000fc80000400000 */
[----:B------:R-:W-:-:S06]  /*0250*/  @!P1 FMUL R7, R7, 16777216 ;  /* 0x4b80000007079820 */ /* 0x000fcc0000400000 */
[----:B------:R-:W0:Y:S01]  /*0260*/  MUFU.RCP R7, R7 ;  /* 0x0000000700077308 */ /* 0x000e220000001000 */
[----:B------:R-:W-:Y:S01]  /*0270*/  FSEL R4, R4, 1, P0 ;  /* 0x3f80000004047808 */ /* 0x000fe20000000000 */
[----:B----4-:R-:W-:-:S04]  /*0280*/  FADD R5, R12, -R5 ;  /* 0x800000050c057221 */ /* 0x010fc80000000000 */
[----:B------:R-:W-:-:S04]  /*0290*/  @!P1 FMUL R4, R4, 16777216 ;  /* 0x4b80000004049820 */ /* 0x000fc80000400000 */
[----:B0-----:R-:W-:-:S04]  /*02a0*/  FMUL R4, R7, R4 ;  /* 0x0000000407047220 */ /* 0x001fc80000400000 */
[----:B------:R-:W-:-:S04]  /*02b0*/  FMUL R4, R5, R4 ;  /* 0x0000000405047220 */ /* 0x000fc80000400000 */
[----:B-----5:R-:W-:-:S05]  /*02c0*/  FFMA R4, R8, R4, R11 ;  /* 0x0000000408047223 */ /* 0x020fca000000000b */
[----:B------:R-:W-:-:S04]  /*02d0*/  FSETP.GEU.AND P0, PT, R4, RZ, PT ;  /* 0x000000ff0400720b */ /* 0x000fc80003f0e000 */
[----:B------:R-:W-:-:S05]  /*02e0*/  FSEL R5, R4, RZ, P0 ;  /* 0x000000ff04057208 */ /* 0x000fca0000000000 */
[----:B------:R-:W-:Y:S01]  /*02f0*/  STG.E desc[UR4][R2.64], R5 ;  /* 0x0000000502007986 */ /* 0x000fe2000c101904 */
[----:B------:R-:W-:Y:S05]  /*0300*/  EXIT ;  /* 0x000000000000794d */ /* 0x000fea0003800000 */
.L_x_0:
[----:B------:R-:W-:-:S00]  /*0310*/  BRA `(.L_x_0) ;  /* 0xfffffffc00fc7947 */ /* 0x000fc0000383ffff */
[----:B------:R-:W-:-:S00]  /*0320*/  NOP ;  /* 0x0000000000007918 */ /* 0x000fc00000000000 */
        /* <DEDUP_REMOVED lines=13> */
.L_x_1:


//--------------------- .nv.global.init           --------------------------
	.section	.nv.global.init,"aw",@progbits
.nv.global.init:
	.type		_$_str,@object
	.size		_$_str,(_$_str_$_2 - _$_str)
_$_str:
        /*0000*/ 	.byte	0x5f, 0x5f, 0x43, 0x55, 0x44, 0x41, 0x5f, 0x46, 0x54, 0x5a, 0x00
	.type		_$_str_$_2,@object
	.size		_$_str_$_2,(.L_1 - _$_str_$_2)
_$_str_$_2:
        /*000b*/ 	.byte	0x5f, 0x5f, 0x43, 0x55, 0x44, 0x41, 0x5f, 0x50, 0x52, 0x45, 0x43, 0x5f, 0x53, 0x51, 0x52, 0x54
        /*001b*/ 	.byte	0x00
.L_1:


//--------------------- .nv.constant0.triton_poi_fused__native_batch_norm_legit_no_training_relu_0 --------------------------
	.section	.nv.constant0.triton_poi_fused__native_batch_norm_legit_no_training_relu_0,"a",@progbits
	.sectionflags	@""
	.align	4
.nv.constant0.triton_poi_fused__native_batch_norm_legit_no_training_relu_0:
	.zero		580
